	.headerflags	@"EF_CUDA_TEXMODE_UNIFIED EF_CUDA_64BIT_ADDRESS EF_CUDA_ACCELERATORS EF_CUDA_SM90 EF_CUDA_VIRTUAL_SM(EF_CUDA_SM90)"
	.elftype	@"ET_EXEC"


//--------------------- .nv.info                  --------------------------
	.section	.nv.info,"",@"SHT_CUDA_INFO"
	.align	4


	//----- nvinfo : EIATTR_REGCOUNT
	.align		4
        /*0000*/ 	.byte	0x04, 0x2f
        /*0002*/ 	.short	(.L_3 - .L_2)
	.align		4
.L_2:
        /*0004*/ 	.word	index@(triton_poi_fused__native_batch_norm_legit_no_training_relu_threshold_backward_4)
        /*0008*/ 	.word	0x00000022


	//----- nvinfo : EIATTR_MIN_STACK_SIZE
	.align		4
.L_3:
        /*000c*/ 	.byte	0x04, 0x12
        /*000e*/ 	.short	(.L_5 - .L_4)
	.align		4
.L_4:
        /*0010*/ 	.word	index@(triton_poi_fused__native_batch_norm_legit_no_training_relu_threshold_backward_4)
        /*0014*/ 	.word	0x00000000


	//----- nvinfo : EIATTR_FRAME_SIZE
	.align		4
.L_5:
        /*0018*/ 	.byte	0x04, 0x11
        /*001a*/ 	.short	(.L_7 - .L_6)
	.align		4
.L_6:
        /*001c*/ 	.word	index@(triton_poi_fused__native_batch_norm_legit_no_training_relu_threshold_backward_4)
        /*0020*/ 	.word	0x00000000


	//----- nvinfo : EIATTR_MIN_STACK_SIZE
	.align		4
.L_7:
        /*0024*/ 	.byte	0x04, 0x12
        /*0026*/ 	.short	(.L_9 - .L_8)
	.align		4
.L_8:
        /*0028*/ 	.word	index@(triton_poi_fused__native_batch_norm_legit_no_training_relu_threshold_backward_4)
        /*002c*/ 	.word	0x00000000
.L_9:


//--------------------- .nv.info.triton_poi_fused__native_batch_norm_legit_no_training_relu_threshold_backward_4 --------------------------
	.section	.nv.info.triton_poi_fused__native_batch_norm_legit_no_training_relu_threshold_backward_4,"",@"SHT_CUDA_INFO"
	.sectionflags	@""
	.align	4


	//----- nvinfo : EIATTR_CUDA_API_VERSION
	.align		4
        /*0000*/ 	.byte	0x04, 0x37
        /*0002*/ 	.short	(.L_11 - .L_10)
.L_10:
        /*0004*/ 	.word	0x0000007c


	//----- nvinfo : EIATTR_KPARAM_INFO
	.align		4
.L_11:
        /*0008*/ 	.byte	0x04, 0x17
        /*000a*/ 	.short	(.L_13 - .L_12)
.L_12:
        /*000c*/ 	.word	0x00000000
        /*0010*/ 	.short	0x0008
        /*0012*/ 	.short	0x003c
        /*0014*/ 	.byte	0x00, 0xf0, 0x11, 0x00


	//----- nvinfo : EIATTR_KPARAM_INFO
	.align		4
.L_13:
        /*0018*/ 	.byte	0x04, 0x17
        /*001a*/ 	.short	(.L_15 - .L_14)
.L_14:
        /*001c*/ 	.word	0x00000000
        /*0020*/ 	.short	0x0007
        /*0022*/ 	.short	0x0038
        /*0024*/ 	.byte	0x00, 0xf0, 0x11, 0x00


	//----- nvinfo : EIATTR_KPARAM_INFO
	.align		4
.L_15:
        /*0028*/ 	.byte	0x04, 0x17
        /*002a*/ 	.short	(.L_17 - .L_16)
.L_16:
        /*002c*/ 	.word	0x00000000
        /*0030*/ 	.short	0x0006
        /*0032*/ 	.short	0x0030
        /*0034*/ 	.byte	0x00, 0xf4, 0x21, 0x00


	//----- nvinfo : EIATTR_KPARAM_INFO
	.align		4
.L_17:
        /*0038*/ 	.byte	0x04, 0x17
        /*003a*/ 	.short	(.L_19 - .L_18)
.L_18:
        /*003c*/ 	.word	0x00000000
        /*0040*/ 	.short	0x0005
        /*0042*/ 	.short	0x0028
        /*0044*/ 	.byte	0x00, 0xf4, 0x21, 0x00


	//----- nvinfo : EIATTR_KPARAM_INFO
	.align		4
.L_19:
        /*0048*/ 	.byte	0x04, 0x17
        /*004a*/ 	.short	(.L_21 - .L_20)
.L_20:
        /*004c*/ 	.word	0x00000000
        /*0050*/ 	.short	0x0004
        /*0052*/ 	.short	0x0020
        /*0054*/ 	.byte	0x00, 0xf4, 0x21, 0x00


	//----- nvinfo : EIATTR_KPARAM_INFO
	.align		4
.L_21:
        /*0058*/ 	.byte	0x04, 0x17
        /*005a*/ 	.short	(.L_23 - .L_22)
.L_22:
        /*005c*/ 	.word	0x00000000
        /*0060*/ 	.short	0x0003
        /*0062*/ 	.short	0x0018
        /*0064*/ 	.byte	0x00, 0xf4, 0x21, 0x00


	//----- nvinfo : EIATTR_KPARAM_INFO
	.align		4
.L_23:
        /*0068*/ 	.byte	0x04, 0x17
        /*006a*/ 	.short	(.L_25 - .L_24)
.L_24:
        /*006c*/ 	.word	0x00000000
        /*0070*/ 	.short	0x0002
        /*0072*/ 	.short	0x0010
        /*0074*/ 	.byte	0x00, 0xf4, 0x21, 0x00


	//----- nvinfo : EIATTR_KPARAM_INFO
	.align		4
.L_25:
        /*0078*/ 	.byte	0x04, 0x17
        /*007a*/ 	.short	(.L_27 - .L_26)
.L_26:
        /*007c*/ 	.word	0x00000000
        /*0080*/ 	.short	0x0001
        /*0082*/ 	.short	0x0008
        /*0084*/ 	.byte	0x00, 0xf4, 0x21, 0x00


	//----- nvinfo : EIATTR_KPARAM_INFO
	.align		4
.L_27:
        /*0088*/ 	.byte	0x04, 0x17
        /*008a*/ 	.short	(.L_29 - .L_28)
.L_28:
        /*008c*/ 	.word	0x00000000
        /*0090*/ 	.short	0x0000
        /*0092*/ 	.short	0x0000
        /*0094*/ 	.byte	0x00, 0xf4, 0x21, 0x00


	//----- nvinfo : EIATTR_SPARSE_MMA_MASK
	.align		4
.L_29:
        /*0098*/ 	.byte	0x03, 0x50
        /*009a*/ 	.short	0x0000


	//----- nvinfo : EIATTR_MAXREG_COUNT
	.align		4
        /*009c*/ 	.byte	0x03, 0x1b
        /*009e*/ 	.short	0x00ff


	//----- nvinfo : EIATTR_EXIT_INSTR_OFFSETS
	.align		4
        /*00a0*/ 	.byte	0x04, 0x1c
        /*00a2*/ 	.short	(.L_31 - .L_30)


	//   ....[0]....
.L_30:
        /*00a4*/ 	.word	0x00001210


	//   ....[1]....
        /*00a8*/ 	.word	0x00001230


	//----- nvinfo : EIATTR_REQNTID
	.align		4
.L_31:
        /*00ac*/ 	.byte	0x04, 0x10
        /*00ae*/ 	.short	(.L_33 - .L_32)
.L_32:
        /*00b0*/ 	.word	0x00000080
        /*00b4*/ 	.word	0x00000001
        /*00b8*/ 	.word	0x00000001


	//----- nvinfo : EIATTR_CBANK_PARAM_SIZE
	.align		4
.L_33:
        /*00bc*/ 	.byte	0x03, 0x19
        /*00be*/ 	.short	0x0040


	//----- nvinfo : EIATTR_PARAM_CBANK
	.align		4
        /*00c0*/ 	.byte	0x04, 0x0a
        /*00c2*/ 	.short	(.L_35 - .L_34)
	.align		4
.L_34:
        /*00c4*/ 	.word	index@(.nv.constant0.triton_poi_fused__native_batch_norm_legit_no_training_relu_threshold_backward_4)
        /*00c8*/ 	.short	0x0210
        /*00ca*/ 	.short	0x0040


	//----- nvinfo : EIATTR_SW_WAR
	.align		4
.L_35:
        /*00cc*/ 	.byte	0x04, 0x36
        /*00ce*/ 	.short	(.L_37 - .L_36)
.L_36:
        /*00d0*/ 	.word	0x00000008
.L_37:


//--------------------- .nv.callgraph             --------------------------
	.section	.nv.callgraph,"",@"SHT_CUDA_CALLGRAPH"
	.align	4
	.sectionentsize	8
	.align		4
        /*0000*/ 	.word	0x00000000
	.align		4
        /*0004*/ 	.word	0xffffffff
	.align		4
        /*0008*/ 	.word	0x00000000
	.align		4
        /*000c*/ 	.word	0xfffffffe
	.align		4
        /*0010*/ 	.word	0x00000000
	.align		4
        /*0014*/ 	.word	0xfffffffd
	.align		4
        /*0018*/ 	.word	0x00000000
	.align		4
        /*001c*/ 	.word	0xfffffffc


//--------------------- .nv.constant4             --------------------------
	.section	.nv.constant4,"a",@progbits
	.align	8
	.align		8
.nv.constant4:
        /*0000*/ 	.dword	_$_str
	.align		8
        /*0008*/ 	.dword	_$_str_$_2


//--------------------- .text.triton_poi_fused__native_batch_norm_legit_no_training_relu_threshold_backward_4 --------------------------
	.section	.text.triton_poi_fused__native_batch_norm_legit_no_training_relu_threshold_backward_4,"ax",@progbits
	.sectionflags	@"SHF_BARRIERS=1"
	.align	128
        .global         triton_poi_fused__native_batch_norm_legit_no_training_relu_threshold_backward_4
        .type           triton_poi_fused__native_batch_norm_legit_no_training_relu_threshold_backward_4,@function
        .size           triton_poi_fused__native_batch_norm_legit_no_training_relu_threshold_backward_4,(.L_x_1 - triton_poi_fused__native_batch_norm_legit_no_training_relu_threshold_backward_4)
        .other          triton_poi_fused__native_batch_norm_legit_no_training_relu_threshold_backward_4,@"STO_CUDA_ENTRY STV_DEFAULT"
triton_poi_fused__native_batch_norm_legit_no_training_relu_threshold_backward_4:
.text.triton_poi_fused__native_batch_norm_legit_no_training_relu_threshold_backward_4:
[----:B------:R-:W0:Y:S01]  /*0000*/  LDC R1, c[0x0][0x28] ;  /* 0x00000a00ff017b82 */ /* 0x000e220000000800 */
[----:B------:R-:W1:Y:S07]  /*0010*/  S2R R2, SR_TID.X ;  /* 0x0000000000027919 */ /* 0x000e6e0000002100 */
[----:B------:R-:W2:Y:S01]  /*0020*/  S2UR UR8, SR_CTAID.X ;  /* 0x00000000000879c3 */ /* 0x000ea20000002500 */
[----:B------:R-:W-:Y:S01]  /*0030*/  IMAD.MOV.U32 R7, RZ, RZ, 0x7e9 ;  /* 0x000007e9ff077424 */ /* 0x000fe200078e00ff */
[----:B------:R-:W-:Y:S01]  /*0040*/  ULDC.64 UR6, c[0x0][0x208] ;  /* 0x0000820000067ab9 */ /* 0x000fe20000000a00 */
[----:B------:R-:W3:Y:S05]  /*0050*/  S2R R0, SR_CTAID.Y ;  /* 0x0000000000007919 */ /* 0x000eea0000002600 */
[----:B------:R-:W4:Y:S08]  /*0060*/  LDC.64 R28, c[0x0][0x218] ;  /* 0x00008600ff1c7b82 */ /* 0x000f300000000a00 */
[----:B------:R-:W5:Y:S01]  /*0070*/  LDC.64 R30, c[0x0][0x210] ;  /* 0x00008400ff1e7b82 */ /* 0x000f620000000a00 */
[----:B--2---:R-:W-:-:S07]  /*0080*/  UISETP.GE.AND UP0, UPT, UR8, 0x7e9, UPT ;  /* 0x000007e90800788c */ /* 0x004fce000bf06270 */
[----:B------:R-:W2:Y:S01]  /*0090*/  LDC.64 R20, c[0x0][0x220] ;  /* 0x00008800ff147b82 */ /* 0x000ea20000000a00 */
[----:B------:R-:W-:Y:S01]  /*00a0*/  PLOP3.LUT P0, PT, PT, PT, UP0, 0x80, 0x0 ;  /* 0x000000000000781c */ /* 0x000fe20003f0f008 */
[----:B-1----:R-:W-:Y:S02]  /*00b0*/  IMAD.SHL.U32 R3, R2, 0x8, RZ ;  /* 0x0000000802037824 */ /* 0x002fe400078e00ff */
[----:B---3--:R-:W-:Y:S01]  /*00c0*/  IMAD.SHL.U32 R24, R0, 0x400, RZ ;  /* 0x0000040000187824 */ /* 0x008fe200078e00ff */
[----:B------:R-:W-:Y:S02]  /*00d0*/  SHF.R.S32.HI R12, RZ, 0x15, R0 ;  /* 0x00000015ff0c7819 */ /* 0x000fe40000011400 */
[----:B------:R-:W-:Y:S02]  /*00e0*/  LOP3.LUT R3, R3, 0x3f8, RZ, 0xc0, !PT ;  /* 0x000003f803037812 */ /* 0x000fe400078ec0ff */
[----:B------:R-:W-:Y:S02]  /*00f0*/  SGXT R12, R12, 0x1 ;  /* 0x000000010c0c781a */ /* 0x000fe40000000200 */
[----:B------:R-:W-:-:S04]  /*0100*/  LOP3.LUT R5, R24, R3, RZ, 0xfc, !PT ;  /* 0x0000000318057212 */ /* 0x000fc800078efcff */
[----:B------:R-:W-:-:S04]  /*0110*/  LEA.HI R0, R12, R5, RZ, 0x8 ;  /* 0x000000050c007211 */ /* 0x000fc800078f40ff */
[----:B------:R-:W-:Y:S02]  /*0120*/  SHF.R.S32.HI R4, RZ, 0x8, R0 ;  /* 0x00000008ff047819 */ /* 0x000fe40000011400 */
[----:B------:R-:W-:-:S03]  /*0130*/  LOP3.LUT R26, R0, 0xffffff00, RZ, 0xc0, !PT ;  /* 0xffffff00001a7812 */ /* 0x000fc600078ec0ff */
[----:B------:R-:W-:Y:S01]  /*0140*/  IMAD R4, R4, R7, UR8 ;  /* 0x0000000804047e24 */ /* 0x000fe2000f8e0207 */
[----:B------:R-:W-:Y:S01]  /*0150*/  CS2R R6, SRZ ;  /* 0x0000000000067805 */ /* 0x000fe2000001ff00 */
[----:B------:R-:W-:Y:S02]  /*0160*/  IMAD.IADD R26, R5, 0x1, -R26 ;  /* 0x00000001051a7824 */ /* 0x000fe400078e0a1a */
[----:B------:R-:W-:Y:S01]  /*0170*/  IMAD.SHL.U32 R13, R4, 0x100, RZ ;  /* 0x00000100040d7824 */ /* 0x000fe200078e00ff */
[----:B------:R-:W-:Y:S01]  /*0180*/  CS2R R4, SRZ ;  /* 0x0000000000047805 */ /* 0x000fe2000001ff00 */
[----:B----4-:R-:W-:-:S04]  /*0190*/  IMAD.WIDE R8, R26, 0x4, R28 ;  /* 0x000000041a087825 */ /* 0x010fc800078e021c */
[----:B------:R-:W-:Y:S02]  /*01a0*/  IMAD.IADD R0, R26, 0x1, R13 ;  /* 0x000000011a007824 */ /* 0x000fe400078e020d */
[----:B------:R-:W3:Y:S02]  /*01b0*/  LDG.E.EL.128 R8, desc[UR6][R8.64] ;  /* 0x0000000608087981 */ /* 0x000ee4000c2e1d00 */
[----:B-----5:R-:W-:-:S05]  /*01c0*/  IMAD.WIDE R14, R0, 0x4, R30 ;  /* 0x00000004000e7825 */ /* 0x020fca00078e021e */
[----:B------:R1:W3:Y:S01]  /*01d0*/  @!P0 LDG.E.EL.128 R4, desc[UR6][R14.64] ;  /* 0x000000060e048981 */ /* 0x0002e2000c2e1d00 */
[----:B--2---:R-:W-:-:S06]  /*01e0*/  IMAD.WIDE R16, R26, 0x4, R20 ;  /* 0x000000041a107825 */ /* 0x004fcc00078e0214 */
[----:B------:R-:W2:Y:S01]  /*01f0*/  LDG.E.EL.128 R16, desc[UR6][R16.64] ;  /* 0x0000000610107981 */ /* 0x000ea2000c2e1d00 */
[----:B------:R-:W-:-:S04]  /*0200*/  LOP3.LUT R25, R24, 0x4, R3, 0xfe, !PT ;  /* 0x0000000418197812 */ /* 0x000fc800078efe03 */
[----:B------:R-:W-:-:S04]  /*0210*/  LEA.HI R12, R12, R25, RZ, 0x8 ;  /* 0x000000190c0c7211 */ /* 0x000fc800078f40ff */
[----:B------:R-:W-:Y:S02]  /*0220*/  LOP3.LUT R12, R12, 0xffffff00, RZ, 0xc0, !PT ;  /* 0xffffff000c0c7812 */ /* 0x000fe400078ec0ff */
[----:B------:R-:W-:-:S03]  /*0230*/  PLOP3.LUT P0, PT, PT, PT, UP0, 0x80, 0x0 ;  /* 0x000000000000781c */ /* 0x000fc60003f0f008 */
[----:B------:R-:W-:-:S04]  /*0240*/  IMAD.IADD R25, R25, 0x1, -R12 ;  /* 0x0000000119197824 */ /* 0x000fc800078e0a0c */
[C---:B------:R-:W-:Y:S02]  /*0250*/  IMAD.IADD R13, R25.reuse, 0x1, R13 ;  /* 0x00000001190d7824 */ /* 0x040fe400078e020d */
[----:B------:R-:W-:Y:S01]  /*0260*/  IMAD.WIDE R20, R25, 0x4, R20 ;  /* 0x0000000419147825 */ /* 0x000fe200078e0214 */
[----:B-1----:R-:W-:-:S03]  /*0270*/  CS2R R14, SRZ ;  /* 0x00000000000e7805 */ /* 0x002fc6000001ff00 */
[----:B------:R-:W-:Y:S01]  /*0280*/  IMAD.WIDE R30, R13, 0x4, R30 ;  /* 0x000000040d1e7825 */ /* 0x000fe200078e021e */
[----:B------:R-:W-:Y:S01]  /*0290*/  CS2R R12, SRZ ;  /* 0x00000000000c7805 */ /* 0x000fe2000001ff00 */
[----:B------:R-:W4:Y:S05]  /*02a0*/  LDG.E.EL.128 R20, desc[UR6][R20.64] ;  /* 0x0000000614147981 */ /* 0x000f2a000c2e1d00 */
[----:B------:R-:W5:Y:S01]  /*02b0*/  @!P0 LDG.E.EL.128 R12, desc[UR6][R30.64] ;  /* 0x000000061e0c8981 */ /* 0x000f62000c2e1d00 */
[----:B---3--:R-:W-:Y:S01]  /*02c0*/  FADD R11, -R11, R7 ;  /* 0x000000070b0b7221 */ /* 0x008fe20000000100 */
[----:B------:R-:W-:Y:S01]  /*02d0*/  FADD R10, -R10, R6 ;  /* 0x000000060a0a7221 */ /* 0x000fe20000000100 */
[----:B------:R-:W-:-:S04]  /*02e0*/  IMAD.WIDE R6, R25, 0x4, R28 ;  /* 0x0000000419067825 */ /* 0x000fc800078e021c */
[----:B------:R-:W-:Y:S01]  /*02f0*/  FADD R9, -R9, R5 ;  /* 0x0000000509097221 */ /* 0x000fe20000000100 */
[----:B------:R-:W-:Y:S02]  /*0300*/  FADD R8, -R8, R4 ;  /* 0x0000000408087221 */ /* 0x000fe40000000100 */
[----:B------:R-:W5:Y:S01]  /*0310*/  LDG.E.EL.128 R4, desc[UR6][R6.64] ;  /* 0x0000000606047981 */ /* 0x000f62000c2e1d00 */
[----:B--2---:R-:W-:Y:S01]  /*0320*/  FADD R27, R16, 9.9999997473787516356e-06 ;  /* 0x3727c5ac101b7421 */ /* 0x004fe20000000000 */
[----:B------:R-:W-:-:S05]  /*0330*/  FADD R16, R17, 9.9999997473787516356e-06 ;  /* 0x3727c5ac11107421 */ /* 0x000fca0000000000 */
[----:B------:R-:W1:Y:S08]  /*0340*/  MUFU.SQRT R27, R27 ;  /* 0x0000001b001b7308 */ /* 0x000e700000002000 */
[----:B------:R-:W2:Y:S01]  /*0350*/  MUFU.SQRT R16, R16 ;  /* 0x0000001000107308 */ /* 0x000ea20000002000 */
[----:B------:R-:W-:Y:S01]  /*0360*/  FADD R17, R18, 9.9999997473787516356e-06 ;  /* 0x3727c5ac12117421 */ /* 0x000fe20000000000 */
[----:B------:R-:W-:-:S06]  /*0370*/  FADD R18, R19, 9.9999997473787516356e-06 ;  /* 0x3727c5ac13127421 */ /* 0x000fcc0000000000 */
[----:B------:R-:W3:Y:S01]  /*0380*/  MUFU.SQRT R17, R17 ;  /* 0x0000001100117308 */ /* 0x000ee20000002000 */
[----:B-1----:R-:W-:Y:S02]  /*0390*/  FSETP.GT.AND P1, PT, R27, 8.50705917302346158658e+37, PT ;  /* 0x7e8000001b00780b */ /* 0x002fe40003f24000 */
[C---:B--2---:R-:W-:Y:S02]  /*03a0*/  FSETP.GT.AND P6, PT, R16.reuse, 8.50705917302346158658e+37, PT ;  /* 0x7e8000001000780b */ /* 0x044fe40003fc4000 */
[----:B------:R-:W-:-:S03]  /*03b0*/  FSETP.GEU.AND P4, PT, R16, 1.175494350822287508e-38, PT ;  /* 0x008000001000780b */ /* 0x000fc60003f8e000 */
[----:B------:R-:W1:Y:S01]  /*03c0*/  MUFU.SQRT R18, R18 ;  /* 0x0000001200127308 */ /* 0x000e620000002000 */
[----:B------:R-:W-:Y:S01]  /*03d0*/  FSETP.GEU.AND P2, PT, R27, 1.175494350822287508e-38, PT ;  /* 0x008000001b00780b */ /* 0x000fe20003f4e000 */
[----:B----4-:R-:W-:Y:S01]  /*03e0*/  FADD R21, R21, 9.9999997473787516356e-06 ;  /* 0x3727c5ac15157421 */ /* 0x010fe20000000000 */
[----:B------:R-:W-:-:S03]  /*03f0*/  FADD R20, R20, 9.9999997473787516356e-06 ;  /* 0x3727c5ac14147421 */ /* 0x000fc60000000000 */
[----:B------:R-:W-:Y:S01]  /*0400*/  @P1 FMUL R27, R27, 0.25 ;  /* 0x3e8000001b1b1820 */ /* 0x000fe20000400000 */
[C---:B---3--:R-:W-:Y:S01]  /*0410*/  FSETP.GT.AND P3, PT, R17.reuse, 8.50705917302346158658e+37, PT ;  /* 0x7e8000001100780b */ /* 0x048fe20003f64000 */
[----:B------:R-:W-:Y:S01]  /*0420*/  FADD R22, R22, 9.9999997473787516356e-06 ;  /* 0x3727c5ac16167421 */ /* 0x000fe20000000000 */
[----:B------:R-:W-:Y:S01]  /*0430*/  @P6 FMUL R16, R16, 0.25 ;  /* 0x3e80000010106820 */ /* 0x000fe20000400000 */
[----:B------:R5:W-:Y:S01]  /*0440*/  MUFU.SQRT R29, R21 ;  /* 0x00000015001d7308 */ /* 0x000be20000002000 */
[----:B------:R-:W-:Y:S02]  /*0450*/  FSETP.GEU.AND P5, PT, R17, 1.175494350822287508e-38, PT ;  /* 0x008000001100780b */ /* 0x000fe40003fae000 */
[----:B------:R-:W-:Y:S01]  /*0460*/  @!P4 FMUL R16, R16, 16777216 ;  /* 0x4b8000001010c820 */ /* 0x000fe20000400000 */
[----:B------:R-:W-:Y:S01]  /*0470*/  @!P2 FMUL R27, R27, 16777216 ;  /* 0x4b8000001b1ba820 */ /* 0x000fe20000400000 */
[----:B-1----:R-:W-:-:S03]  /*0480*/  FSETP.GT.AND P0, PT, R18, 8.50705917302346158658e+37, PT ;  /* 0x7e8000001200780b */ /* 0x002fc60003f04000 */
[----:B------:R1:W2:Y:S02]  /*0490*/  MUFU.SQRT R28, R20 ;  /* 0x00000014001c7308 */ /* 0x0002a40000002000 */
[----:B------:R-:W-:-:S06]  /*04a0*/  @P3 FMUL R17, R17, 0.25 ;  /* 0x3e80000011113820 */ /* 0x000fcc0000400000 */
[----:B------:R-:W-:Y:S08]  /*04b0*/  MUFU.SQRT R19, R22 ;  /* 0x0000001600137308 */ /* 0x000ff00000002000 */
[----:B------:R-:W-:Y:S01]  /*04c0*/  MUFU.RCP R22, R16 ;  /* 0x0000001000167308 */ /* 0x000fe20000001000 */
[----:B------:R-:W-:-:S07]  /*04d0*/  @!P5 FMUL R17, R17, 16777216 ;  /* 0x4b8000001111d820 */ /* 0x000fce0000400000 */
[----:B------:R-:W3:Y:S08]  /*04e0*/  MUFU.RCP R27, R27 ;  /* 0x0000001b001b7308 */ /* 0x000ef00000001000 */
[----:B------:R-:W-:Y:S01]  /*04f0*/  MUFU.RCP R17, R17 ;  /* 0x0000001100117308 */ /* 0x000fe20000001000 */
[----:B-----5:R-:W-:Y:S01]  /*0500*/  FADD R21, -R6, R14 ;  /* 0x0000000e06157221 */ /* 0x020fe20000000100 */
[----:B------:R-:W-:-:S02]  /*0510*/  IMAD.MOV.U32 R6, RZ, RZ, 0x3e800000 ;  /* 0x3e800000ff067424 */ /* 0x000fc400078e00ff */
[----:B-1----:R-:W-:Y:S01]  /*0520*/  FADD R20, -R7, R15 ;  /* 0x0000000f07147221 */ /* 0x002fe20000000100 */
[----:B------:R-:W-:Y:S01]  /*0530*/  FADD R7, R23, 9.9999997473787516356e-06 ;  /* 0x3727c5ac17077421 */ /* 0x000fe20000000000 */
[----:B------:R-:W-:Y:S01]  /*0540*/  FADD R4, -R4, R12 ;  /* 0x0000000c04047221 */ /* 0x000fe20000000100 */
[----:B------:R-:W-:Y:S01]  /*0550*/  FSEL R12, R6, 1, P1 ;  /* 0x3f800000060c7808 */ /* 0x000fe20000800000 */
[----:B------:R-:W-:Y:S01]  /*0560*/  FADD R5, -R5, R13 ;  /* 0x0000000d05057221 */ /* 0x000fe20000000100 */
[----:B------:R-:W-:Y:S02]  /*0570*/  FSETP.GEU.AND P1, PT, R18, 1.175494350822287508e-38, PT ;  /* 0x008000001200780b */ /* 0x000fe40003f2e000 */
[----:B------:R-:W1:Y:S01]  /*0580*/  MUFU.SQRT R7, R7 ;  /* 0x0000000700077308 */ /* 0x000e620000002000 */
[----:B------:R-:W-:Y:S01]  /*0590*/  FSEL R13, R6, 1, P6 ;  /* 0x3f800000060d7808 */ /* 0x000fe20003000000 */
[----:B------:R-:W-:Y:S01]  /*05a0*/  @!P2 FMUL R12, R12, 16777216 ;  /* 0x4b8000000c0ca820 */ /* 0x000fe20000400000 */
[----:B--2---:R-:W-:Y:S01]  /*05b0*/  FSETP.GT.AND P2, PT, R28, 8.50705917302346158658e+37, PT ;  /* 0x7e8000001c00780b */ /* 0x004fe20003f44000 */
[----:B------:R-:W-:-:S02]  /*05c0*/  @P0 FMUL R18, R18, 0.25 ;  /* 0x3e80000012120820 */ /* 0x000fc40000400000 */
[----:B------:R-:W-:Y:S01]  /*05d0*/  @!P4 FMUL R13, R13, 16777216 ;  /* 0x4b8000000d0dc820 */ /* 0x000fe20000400000 */
[----:B---3--:R-:W-:-:S03]  /*05e0*/  FMUL R23, R27, R12 ;  /* 0x0000000c1b177220 */ /* 0x008fc60000400000 */
[----:B------:R-:W-:Y:S01]  /*05f0*/  FMUL R22, R22, R13 ;  /* 0x0000000d16167220 */ /* 0x000fe20000400000 */
[----:B------:R-:W-:Y:S01]  /*0600*/  FSEL R13, R6, 1, P0 ;  /* 0x3f800000060d7808 */ /* 0x000fe20000000000 */
[----:B------:R-:W-:Y:S01]  /*0610*/  @!P1 FMUL R18, R18, 16777216 ;  /* 0x4b80000012129820 */ /* 0x000fe20000400000 */
[----:B------:R-:W-:Y:S02]  /*0620*/  FSEL R12, R6, 1, P3 ;  /* 0x3f800000060c7808 */ /* 0x000fe40001800000 */
[----:B------:R-:W-:Y:S01]  /*0630*/  FSETP.GT.AND P4, PT, R29, 8.50705917302346158658e+37, PT ;  /* 0x7e8000001d00780b */ /* 0x000fe20003f84000 */
[----:B------:R-:W2:Y:S01]  /*0640*/  MUFU.RCP R14, R18 ;  /* 0x00000012000e7308 */ /* 0x000ea20000001000 */
[----:B------:R-:W-:Y:S01]  /*0650*/  @!P1 FMUL R13, R13, 16777216 ;  /* 0x4b8000000d0d9820 */ /* 0x000fe20000400000 */
[----:B------:R-:W-:Y:S02]  /*0660*/  FSETP.GT.AND P6, PT, R19, 8.50705917302346158658e+37, PT ;  /* 0x7e8000001300780b */ /* 0x000fe40003fc4000 */
[----:B-1----:R-:W-:Y:S01]  /*0670*/  FSETP.GT.AND P1, PT, R7, 8.50705917302346158658e+37, PT ;  /* 0x7e8000000700780b */ /* 0x002fe20003f24000 */
[----:B------:R-:W-:Y:S01]  /*0680*/  @!P5 FMUL R12, R12, 16777216 ;  /* 0x4b8000000c0cd820 */ /* 0x000fe20000400000 */
[C---:B------:R-:W-:Y:S01]  /*0690*/  FSETP.GEU.AND P3, PT, R28.reuse, 1.175494350822287508e-38, PT ;  /* 0x008000001c00780b */ /* 0x040fe20003f6e000 */
[----:B------:R-:W-:Y:S01]  /*06a0*/  @P2 FMUL R28, R28, 0.25 ;  /* 0x3e8000001c1c2820 */ /* 0x000fe20000400000 */
[----:B------:R-:W-:-:S02]  /*06b0*/  FSETP.GEU.AND P5, PT, R29, 1.175494350822287508e-38, PT ;  /* 0x008000001d00780b */ /* 0x000fc40003fae000 */
[----:B------:R-:W-:Y:S02]  /*06c0*/  FSEL R15, R6, 1, P2 ;  /* 0x3f800000060f7808 */ /* 0x000fe40001000000 */
[----:B------:R-:W-:Y:S02]  /*06d0*/  FSETP.GEU.AND P0, PT, R19, 1.175494350822287508e-38, PT ;  /* 0x008000001300780b */ /* 0x000fe40003f0e000 */
[----:B------:R-:W-:Y:S01]  /*06e0*/  FSETP.GEU.AND P2, PT, R7, 1.175494350822287508e-38, PT ;  /* 0x008000000700780b */ /* 0x000fe20003f4e000 */
[----:B------:R-:W-:Y:S01]  /*06f0*/  FMUL R17, R17, R12 ;  /* 0x0000000c11117220 */ /* 0x000fe20000400000 */
[----:B------:R-:W-:Y:S01]  /*0700*/  @P4 FMUL R29, R29, 0.25 ;  /* 0x3e8000001d1d4820 */ /* 0x000fe20000400000 */
[----:B------:R-:W-:Y:S01]  /*0710*/  @P6 FMUL R19, R19, 0.25 ;  /* 0x3e80000013136820 */ /* 0x000fe20000400000 */
[----:B------:R-:W-:Y:S01]  /*0720*/  @P1 FMUL R7, R7, 0.25 ;  /* 0x3e80000007071820 */ /* 0x000fe20000400000 */
[----:B--2---:R-:W-:Y:S01]  /*0730*/  FMUL R14, R14, R13 ;  /* 0x0000000d0e0e7220 */ /* 0x004fe20000400000 */
[----:B------:R-:W-:Y:S01]  /*0740*/  FMUL R27, R17, R10 ;  /* 0x0000000a111b7220 */ /* 0x000fe20000400000 */
[----:B------:R-:W1:Y:S01]  /*0750*/  LDC.64 R12, c[0x0][0x228] ;  /* 0x00008a00ff0c7b82 */ /* 0x000e620000000a00 */
[----:B------:R-:W-:Y:S01]  /*0760*/  @!P3 FMUL R28, R28, 16777216 ;  /* 0x4b8000001c1cb820 */ /* 0x000fe20000400000 */
[----:B------:R-:W-:-:S02]  /*0770*/  @!P5 FMUL R29, R29, 16777216 ;  /* 0x4b8000001d1dd820 */ /* 0x000fc40000400000 */
[----:B------:R-:W-:Y:S02]  /*0780*/  @!P0 FMUL R19, R19, 16777216 ;  /* 0x4b80000013138820 */ /* 0x000fe40000400000 */
[----:B------:R-:W-:Y:S02]  /*0790*/  @!P2 FMUL R7, R7, 16777216 ;  /* 0x4b8000000707a820 */ /* 0x000fe40000400000 */
[----:B------:R-:W2:Y:S01]  /*07a0*/  LDC.64 R16, c[0x0][0x230] ;  /* 0x00008c00ff107b82 */ /* 0x000ea20000000a00 */
[----:B------:R-:W3:Y:S01]  /*07b0*/  MUFU.RCP R28, R28 ;  /* 0x0000001c001c7308 */ /* 0x000ee20000001000 */
[----:B------:R-:W-:Y:S01]  /*07c0*/  FMUL R23, R23, R8 ;  /* 0x0000000817177220 */ /* 0x000fe20000400000 */
[----:B------:R-:W-:-:S06]  /*07d0*/  FSEL R10, R6, 1, P4 ;  /* 0x3f800000060a7808 */ /* 0x000fcc0002000000 */
[----:B------:R-:W4:Y:S01]  /*07e0*/  MUFU.RCP R29, R29 ;  /* 0x0000001d001d7308 */ /* 0x000f220000001000 */
[----:B------:R-:W-:-:S07]  /*07f0*/  FSEL R8, R6, 1, P6 ;  /* 0x3f80000006087808 */ /* 0x000fce0003000000 */
[----:B------:R-:W5:Y:S01]  /*0800*/  MUFU.RCP R19, R19 ;  /* 0x0000001300137308 */ /* 0x000f620000001000 */
[----:B------:R-:W-:-:S07]  /*0810*/  FSEL R6, R6, 1, P1 ;  /* 0x3f80000006067808 */ /* 0x000fce0000800000 */
[----:B------:R-:W1:Y:S01]  /*0820*/  MUFU.RCP R7, R7 ;  /* 0x0000000700077308 */ /* 0x000e620000001000 */
[----:B------:R-:W-:Y:S01]  /*0830*/  @!P3 FMUL R15, R15, 16777216 ;  /* 0x4b8000000f0fb820 */ /* 0x000fe20000400000 */
[----:B------:R-:W-:Y:S01]  /*0840*/  @!P5 FMUL R10, R10, 16777216 ;  /* 0x4b8000000a0ad820 */ /* 0x000fe20000400000 */
[----:B------:R-:W-:Y:S01]  /*0850*/  @!P0 FMUL R8, R8, 16777216 ;  /* 0x4b80000008088820 */ /* 0x000fe20000400000 */
[----:B------:R-:W-:Y:S01]  /*0860*/  @!P2 FMUL R6, R6, 16777216 ;  /* 0x4b8000000606a820 */ /* 0x000fe20000400000 */
[----:B---3--:R-:W-:Y:S01]  /*0870*/  FMUL R15, R28, R15 ;  /* 0x0000000f1c0f7220 */ /* 0x008fe20000400000 */
[----:B----4-:R-:W-:Y:S01]  /*0880*/  FMUL R10, R29, R10 ;  /* 0x0000000a1d0a7220 */ /* 0x010fe20000400000 */
[----:B------:R-:W-:Y:S01]  /*0890*/  FMUL R22, R22, R9 ;  /* 0x0000000916167220 */ /* 0x000fe20000400000 */
[----:B-----5:R-:W-:Y:S01]  /*08a0*/  FMUL R29, R19, R8 ;  /* 0x00000008131d7220 */ /* 0x020fe20000400000 */
[----:B--2---:R-:W-:-:S04]  /*08b0*/  IMAD.WIDE R8, R26, 0x4, R16 ;  /* 0x000000041a087825 */ /* 0x004fc800078e0210 */
[----:B01----:R-:W-:Y:S01]  /*08c0*/  FMUL R28, R7, R6 ;  /* 0x00000006071c7220 */ /* 0x003fe20000400000 */
[----:B------:R-:W-:-:S04]  /*08d0*/  IMAD.WIDE R6, R26, 0x4, R12 ;  /* 0x000000041a067825 */ /* 0x000fc800078e020c */
[----:B------:R-:W-:Y:S01]  /*08e0*/  FMUL R14, R14, R11 ;  /* 0x0000000b0e0e7220 */ /* 0x000fe20000400000 */
[----:B------:R-:W-:Y:S01]  /*08f0*/  FMUL R30, R15, R4 ;  /* 0x000000040f1e7220 */ /* 0x000fe20000400000 */
[----:B------:R-:W-:Y:S02]  /*0900*/  FMUL R26, R10, R5 ;  /* 0x000000050a1a7220 */ /* 0x000fe40000400000 */
[----:B------:R-:W2:Y:S04]  /*0910*/  LDG.E.EL.128 R8, desc[UR6][R8.64] ;  /* 0x0000000608087981 */ /* 0x000ea8000c2e1d00 */
[----:B------:R-:W2:Y:S01]  /*0920*/  LDG.E.EL.128 R4, desc[UR6][R6.64] ;  /* 0x0000000606047981 */ /* 0x000ea2000c2e1d00 */
[----:B------:R-:W-:-:S04]  /*0930*/  IMAD.WIDE R12, R25, 0x4, R12 ;  /* 0x00000004190c7825 */ /* 0x000fc800078e020c */
[----:B------:R-:W-:-:S06]  /*0940*/  IMAD.WIDE R16, R25, 0x4, R16 ;  /* 0x0000000419107825 */ /* 0x000fcc00078e0210 */
[----:B------:R-:W3:Y:S01]  /*0950*/  LDG.E.EL.128 R16, desc[UR6][R16.64] ;  /* 0x0000000610107981 */ /* 0x000ee2000c2e1d00 */
[----:B------:R-:W0:Y:S01]  /*0960*/  S2UR UR5, SR_CgaCtaId ;  /* 0x00000000000579c3 */ /* 0x000e220000008800 */
[----:B--2---:R-:W-:Y:S02]  /*0970*/  FFMA R7, R7, R14, R11 ;  /* 0x0000000e07077223 */ /* 0x004fe4000000000b */
[----:B------:R-:W3:Y:S01]  /*0980*/  LDG.E.EL.128 R12, desc[UR6][R12.64] ;  /* 0x000000060c0c7981 */ /* 0x000ee2000c2e1d00 */
[----:B------:R-:W-:Y:S01]  /*0990*/  FMUL R28, R28, R20 ;  /* 0x000000141c1c7220 */ /* 0x000fe20000400000 */
[----:B------:R-:W-:Y:S01]  /*09a0*/  FFMA R20, R4, R23, R8 ;  /* 0x0000001704147223 */ /* 0x000fe20000000008 */
[----:B------:R-:W-:Y:S01]  /*09b0*/  LOP3.LUT R23, R2, 0x7f, RZ, 0xc0, !PT ;  /* 0x0000007f02177812 */ /* 0x000fe200078ec0ff */
[----:B------:R-:W-:Y:S01]  /*09c0*/  FFMA R6, R6, R27, R10 ;  /* 0x0000001b06067223 */ /* 0x000fe2000000000a */
[----:B------:R-:W-:Y:S01]  /*09d0*/  FFMA R5, R5, R22, R9 ;  /* 0x0000001605057223 */ /* 0x000fe20000000009 */
[----:B------:R-:W-:Y:S01]  /*09e0*/  FMUL R21, R29, R21 ;  /* 0x000000151d157220 */ /* 0x000fe20000400000 */
[----:B------:R-:W-:Y:S01]  /*09f0*/  LOP3.LUT R10, R24, 0x7f, R2, 0xf8, !PT ;  /* 0x0000007f180a7812 */ /* 0x000fe200078ef802 */
[----:B------:R-:W-:Y:S01]  /*0a00*/  IMAD.MOV.U32 R11, RZ, RZ, 0x7e9 ;  /* 0x000007e9ff0b7424 */ /* 0x000fe200078e00ff */
[----:B------:R-:W-:-:S02]  /*0a10*/  LOP3.LUT R4, R24, 0x80, R23, 0xfe, !PT ;  /* 0x0000008018047812 */ /* 0x000fc400078efe17 */
[----:B------:R-:W-:Y:S01]  /*0a20*/  LOP3.LUT R8, R24, 0x180, R23, 0xfe, !PT ;  /* 0x0000018018087812 */ /* 0x000fe200078efe17 */
[----:B------:R-:W-:Y:S01]  /*0a30*/  UMOV UR4, 0x400 ;  /* 0x0000040000047882 */ /* 0x000fe20000000000 */
[----:B------:R-:W-:Y:S01]  /*0a40*/  FSETP.GEU.AND P0, PT, R20, RZ, PT ;  /* 0x000000ff1400720b */ /* 0x000fe20003f0e000 */
[----:B0-----:R-:W-:Y:S01]  /*0a50*/  UPRMT UR4, UR5, 0x654, UR4 ;  /* 0x0000065405047896 */ /* 0x001fe20008000004 */
[----:B------:R-:W-:Y:S02]  /*0a60*/  FSETP.GEU.AND P1, PT, R5, RZ, PT ;  /* 0x000000ff0500720b */ /* 0x000fe40003f2e000 */
[----:B------:R-:W-:Y:S01]  /*0a70*/  FSETP.GEU.AND P2, PT, R6, RZ, PT ;  /* 0x000000ff0600720b */ /* 0x000fe20003f4e000 */
[-C--:B------:R-:W-:Y:S01]  /*0a80*/  IMAD R9, R10, R11.reuse, UR8 ;  /* 0x000000080a097e24 */ /* 0x080fe2000f8e020b */
[----:B------:R-:W-:Y:S01]  /*0a90*/  FSETP.GEU.AND P3, PT, R7, RZ, PT ;  /* 0x000000ff0700720b */ /* 0x000fe20003f6e000 */
[-C--:B------:R-:W-:Y:S02]  /*0aa0*/  IMAD R4, R4, R11.reuse, UR8 ;  /* 0x0000000804047e24 */ /* 0x080fe4000f8e020b */
[----:B------:R-:W-:Y:S01]  /*0ab0*/  IMAD R8, R8, R11, UR8 ;  /* 0x0000000808087e24 */ /* 0x000fe2000f8e020b */
[----:B------:R-:W-:Y:S01]  /*0ac0*/  LOP3.LUT R11, R24, 0x280, R23, 0xfe, !PT ;  /* 0x00000280180b7812 */ /* 0x000fe200078efe17 */
[----:B------:R-:W-:-:S04]  /*0ad0*/  IMAD.MOV.U32 R22, RZ, RZ, 0x7e9 ;  /* 0x000007e9ff167424 */ /* 0x000fc800078e00ff */
[----:B------:R-:W-:Y:S01]  /*0ae0*/  IMAD R11, R11, R22, UR8 ;  /* 0x000000080b0b7e24 */ /* 0x000fe2000f8e0216 */
[----:B------:R-:W-:Y:S01]  /*0af0*/  LEA R27, R23, UR4, 0x3 ;  /* 0x00000004171b7c11 */ /* 0x000fe2000f8e18ff */
[----:B------:R-:W-:Y:S01]  /*0b00*/  IMAD.MOV.U32 R25, RZ, RZ, 0x7e9 ;  /* 0x000007e9ff197424 */ /* 0x000fe200078e00ff */
[----:B------:R-:W-:-:S05]  /*0b10*/  LOP3.LUT R2, R24, 0x100, R23, 0xfe, !PT ;  /* 0x0000010018027812 */ /* 0x000fca00078efe17 */
[----:B------:R-:W-:Y:S01]  /*0b20*/  IMAD R2, R2, R25, UR8 ;  /* 0x0000000802027e24 */ /* 0x000fe2000f8e0219 */
[----:B------:R-:W-:Y:S02]  /*0b30*/  LOP3.LUT R10, R24, 0x200, R23, 0xfe, !PT ;  /* 0x00000200180a7812 */ /* 0x000fe400078efe17 */
[----:B------:R-:W-:Y:S01]  /*0b40*/  PLOP3.LUT P6, PT, PT, PT, UP0, 0x80, 0x0 ;  /* 0x000000000000781c */ /* 0x000fe20003fcf008 */
[----:B---3--:R-:W-:Y:S01]  /*0b50*/  FFMA R30, R12, R30, R16 ;  /* 0x0000001e0c1e7223 */ /* 0x008fe20000000010 */
[----:B------:R-:W-:Y:S01]  /*0b60*/  FFMA R15, R15, R28, R19 ;  /* 0x0000001c0f0f7223 */ /* 0x000fe20000000013 */
[----:B------:R-:W-:Y:S01]  /*0b70*/  FFMA R14, R14, R21, R18 ;  /* 0x000000150e0e7223 */ /* 0x000fe20000000012 */
[----:B------:R-:W-:Y:S01]  /*0b80*/  FFMA R17, R13, R26, R17 ;  /* 0x0000001a0d117223 */ /* 0x000fe20000000011 */
[----:B------:R-:W-:Y:S02]  /*0b90*/  LOP3.LUT R18, R3, 0x4, RZ, 0xfc, !PT ;  /* 0x0000000403127812 */ /* 0x000fe400078efcff */
[----:B------:R-:W-:-:S02]  /*0ba0*/  FSETP.GEU.AND P4, PT, R30, RZ, PT ;  /* 0x000000ff1e00720b */ /* 0x000fc40003f8e000 */
[----:B------:R-:W-:Y:S02]  /*0bb0*/  FSEL R12, R20, RZ, P0 ;  /* 0x000000ff140c7208 */ /* 0x000fe40000000000 */
[----:B------:R-:W-:Y:S02]  /*0bc0*/  FSEL R16, R5, RZ, P1 ;  /* 0x000000ff05107208 */ /* 0x000fe40000800000 */
[----:B------:R-:W-:Y:S02]  /*0bd0*/  FSEL R26, R6, RZ, P2 ;  /* 0x000000ff061a7208 */ /* 0x000fe40001000000 */
[----:B------:R-:W-:Y:S02]  /*0be0*/  FSETP.GEU.AND P0, PT, R17, RZ, PT ;  /* 0x000000ff1100720b */ /* 0x000fe40003f0e000 */
[----:B------:R-:W-:Y:S02]  /*0bf0*/  FSETP.GEU.AND P1, PT, R14, RZ, PT ;  /* 0x000000ff0e00720b */ /* 0x000fe40003f2e000 */
[----:B------:R-:W-:-:S02]  /*0c00*/  FSETP.GEU.AND P2, PT, R15, RZ, PT ;  /* 0x000000ff0f00720b */ /* 0x000fc40003f4e000 */
[----:B------:R-:W-:Y:S02]  /*0c10*/  LEA R13, R3, UR4, 0x3 ;  /* 0x00000004030d7c11 */ /* 0x000fe4000f8e18ff */
[----:B------:R-:W-:Y:S02]  /*0c20*/  FSEL R6, R7, RZ, P3 ;  /* 0x000000ff07067208 */ /* 0x000fe40001800000 */
[----:B------:R-:W-:Y:S02]  /*0c30*/  LEA R18, R18, UR4, 0x3 ;  /* 0x0000000412127c11 */ /* 0x000fe4000f8e18ff */
[----:B------:R-:W-:Y:S02]  /*0c40*/  FSEL R7, R30, RZ, P4 ;  /* 0x000000ff1e077208 */ /* 0x000fe40002000000 */
[----:B------:R-:W-:Y:S02]  /*0c50*/  FSEL R20, R17, RZ, P0 ;  /* 0x000000ff11147208 */ /* 0x000fe40000000000 */
[----:B------:R-:W-:-:S02]  /*0c60*/  FSEL R21, R14, RZ, P1 ;  /* 0x000000ff0e157208 */ /* 0x000fc40000800000 */
[----:B------:R-:W-:Y:S01]  /*0c70*/  FSEL R22, R15, RZ, P2 ;  /* 0x000000ff0f167208 */ /* 0x000fe20001000000 */
[----:B------:R-:W-:Y:S04]  /*0c80*/  STS [R13], R12 ;  /* 0x0000000c0d007388 */ /* 0x000fe80000000800 */
[----:B------:R-:W-:Y:S04]  /*0c90*/  STS [R13+0x8], R16 ;  /* 0x000008100d007388 */ /* 0x000fe80000000800 */
[----:B------:R-:W-:Y:S04]  /*0ca0*/  STS [R13+0x10], R26 ;  /* 0x0000101a0d007388 */ /* 0x000fe80000000800 */
[----:B------:R-:W-:Y:S04]  /*0cb0*/  STS [R13+0x18], R6 ;  /* 0x000018060d007388 */ /* 0x000fe80000000800 */
[----:B------:R0:W-:Y:S04]  /*0cc0*/  STS [R18], R7 ;  /* 0x0000000712007388 */ /* 0x0001e80000000800 */
[----:B------:R-:W-:Y:S04]  /*0cd0*/  STS [R13+0x28], R20 ;  /* 0x000028140d007388 */ /* 0x000fe80000000800 */
[----:B------:R-:W-:Y:S04]  /*0ce0*/  STS [R13+0x30], R21 ;  /* 0x000030150d007388 */ /* 0x000fe80000000800 */
[----:B------:R1:W-:Y:S01]  /*0cf0*/  STS [R13+0x38], R22 ;  /* 0x000038160d007388 */ /* 0x0003e20000000800 */
[----:B------:R-:W-:Y:S01]  /*0d00*/  BAR.SYNC.DEFER_BLOCKING 0x0 ;  /* 0x0000000000007b1d */ /* 0x000fe20000010000 */
[----:B------:R-:W-:-:S02]  /*0d10*/  LOP3.LUT R5, R23, 0x80, RZ, 0xfc, !PT ;  /* 0x0000008017057812 */ /* 0x000fc400078efcff */
[----:B------:R-:W-:Y:S02]  /*0d20*/  FSETP.GTU.AND P2, PT, R6, RZ, PT ;  /* 0x000000ff0600720b */ /* 0x000fe40003f4c000 */
[----:B------:R-:W-:Y:S02]  /*0d30*/  LEA R25, R5, UR4, 0x3 ;  /* 0x0000000405197c11 */ /* 0x000fe4000f8e18ff */
[----:B------:R-:W-:Y:S02]  /*0d40*/  FSETP.GTU.AND P0, PT, R7, RZ, PT ;  /* 0x000000ff0700720b */ /* 0x000fe40003f0c000 */
[C---:B------:R-:W-:Y:S01]  /*0d50*/  LOP3.LUT R15, R23.reuse, 0x100, RZ, 0xfc, !PT ;  /* 0x00000100170f7812 */ /* 0x040fe200078efcff */
[----:B0-----:R-:W0:Y:S01]  /*0d60*/  LDC.64 R6, c[0x0][0x238] ;  /* 0x00008e00ff067b82 */ /* 0x001e220000000a00 */
[----:B------:R-:W-:Y:S01]  /*0d70*/  LOP3.LUT R14, R23, 0x180, RZ, 0xfc, !PT ;  /* 0x00000180170e7812 */ /* 0x000fe200078efcff */
[----:B------:R-:W2:Y:S01]  /*0d80*/  LDS R27, [R27] ;  /* 0x000000001b1b7984 */ /* 0x000ea20000000800 */
[----:B------:R-:W-:-:S02]  /*0d90*/  FSETP.GTU.AND P5, PT, R16, RZ, PT ;  /* 0x000000ff1000720b */ /* 0x000fc40003fac000 */
[----:B------:R-:W-:Y:S01]  /*0da0*/  LEA R16, R15, UR4, 0x3 ;  /* 0x000000040f107c11 */ /* 0x000fe2000f8e18ff */
[----:B------:R-:W3:Y:S01]  /*0db0*/  LDS R25, [R25] ;  /* 0x0000000019197984 */ /* 0x000ee20000000800 */
[----:B------:R-:W-:Y:S02]  /*0dc0*/  LEA R15, R14, UR4, 0x3 ;  /* 0x000000040e0f7c11 */ /* 0x000fe4000f8e18ff */
[C---:B------:R-:W-:Y:S02]  /*0dd0*/  LOP3.LUT R5, R23.reuse, 0x200, RZ, 0xfc, !PT ;  /* 0x0000020017057812 */ /* 0x040fe400078efcff */
[----:B------:R-:W4:Y:S01]  /*0de0*/  LDS R16, [R16] ;  /* 0x0000000010107984 */ /* 0x000f220000000800 */
[----:B------:R-:W-:Y:S02]  /*0df0*/  LOP3.LUT R3, R24, 0x300, R23, 0xfe, !PT ;  /* 0x0000030018037812 */ /* 0x000fe400078efe17 */
[----:B------:R-:W-:Y:S01]  /*0e00*/  FSETP.GTU.AND P4, PT, R12, RZ, PT ;  /* 0x000000ff0c00720b */ /* 0x000fe20003f8c000 */
[----:B------:R-:W5:Y:S01]  /*0e10*/  LDS R15, [R15] ;  /* 0x000000000f0f7984 */ /* 0x000f620000000800 */
[----:B-1----:R-:W-:-:S02]  /*0e20*/  LOP3.LUT R13, R23, 0x280, RZ, 0xfc, !PT ;  /* 0x00000280170d7812 */ /* 0x002fc400078efcff */
[----:B------:R-:W-:Y:S02]  /*0e30*/  LOP3.LUT R24, R24, 0x380, R23, 0xfe, !PT ;  /* 0x0000038018187812 */ /* 0x000fe400078efe17 */
[C---:B------:R-:W-:Y:S02]  /*0e40*/  LOP3.LUT R12, R23.reuse, 0x300, RZ, 0xfc, !PT ;  /* 0x00000300170c7812 */ /* 0x040fe400078efcff */
[----:B------:R-:W-:Y:S02]  /*0e50*/  LOP3.LUT R23, R23, 0x380, RZ, 0xfc, !PT ;  /* 0x0000038017177812 */ /* 0x000fe400078efcff */
[----:B------:R-:W-:Y:S02]  /*0e60*/  LEA R14, R5, UR4, 0x3 ;  /* 0x00000004050e7c11 */ /* 0x000fe4000f8e18ff */
[----:B------:R-:W-:Y:S02]  /*0e70*/  LEA R13, R13, UR4, 0x3 ;  /* 0x000000040d0d7c11 */ /* 0x000fe4000f8e18ff */
[----:B------:R-:W-:-:S02]  /*0e80*/  LEA R12, R12, UR4, 0x3 ;  /* 0x000000040c0c7c11 */ /* 0x000fc4000f8e18ff */
[----:B------:R-:W-:Y:S01]  /*0e90*/  LEA R5, R23, UR4, 0x3 ;  /* 0x0000000417057c11 */ /* 0x000fe2000f8e18ff */
[----:B------:R-:W-:Y:S01]  /*0ea0*/  IMAD.MOV.U32 R19, RZ, RZ, 0x7e9 ;  /* 0x000007e9ff137424 */ /* 0x000fe200078e00ff */
[----:B------:R-:W1:Y:S04]  /*0eb0*/  LDS R14, [R14] ;  /* 0x000000000e0e7984 */ /* 0x000e680000000800 */
[----:B------:R-:W1:Y:S01]  /*0ec0*/  LDS R13, [R13] ;  /* 0x000000000d0d7984 */ /* 0x000e620000000800 */
[----:B------:R-:W-:-:S03]  /*0ed0*/  IMAD R10, R10, R19, UR8 ;  /* 0x000000080a0a7e24 */ /* 0x000fc6000f8e0213 */
[----:B------:R-:W1:Y:S01]  /*0ee0*/  LDS R12, [R12] ;  /* 0x000000000c0c7984 */ /* 0x000e620000000800 */
[----:B0-----:R-:W-:Y:S01]  /*0ef0*/  IMAD.WIDE R18, R9, 0x4, R6 ;  /* 0x0000000409127825 */ /* 0x001fe200078e0206 */
[----:B------:R-:W-:Y:S01]  /*0f00*/  FSETP.GTU.AND P1, PT, R26, RZ, PT ;  /* 0x000000ff1a00720b */ /* 0x000fe20003f2c000 */
[----:B------:R-:W-:Y:S01]  /*0f10*/  ULDC.64 UR4, c[0x0][0x240] ;  /* 0x0000900000047ab9 */ /* 0x000fe20000000a00 */
[----:B------:R-:W0:Y:S01]  /*0f20*/  LDS R5, [R5] ;  /* 0x0000000005057984 */ /* 0x000e220000000800 */
[----:B------:R-:W-:-:S03]  /*0f30*/  FSETP.GTU.AND P3, PT, R22, RZ, PT ;  /* 0x000000ff1600720b */ /* 0x000fc60003f6c000 */
[----:B--2---:R2:W-:Y:S01]  /*0f40*/  @!P6 STG.E desc[UR6][R18.64], R27 ;  /* 0x0000001b1200e986 */ /* 0x0045e2000c101906 */
[----:B------:R-:W-:Y:S02]  /*0f50*/  PLOP3.LUT P6, PT, PT, PT, UP0, 0x80, 0x0 ;  /* 0x000000000000781c */ /* 0x000fe40003fcf008 */
[----:B------:R-:W-:Y:S02]  /*0f60*/  SEL R26, RZ, 0x1, P1 ;  /* 0x00000001ff1a7807 */ /* 0x000fe40000800000 */
[----:B------:R-:W-:Y:S02]  /*0f70*/  FSETP.GTU.AND P1, PT, R20, RZ, PT ;  /* 0x000000ff1400720b */ /* 0x000fe40003f2c000 */
[----:B------:R-:W-:Y:S02]  /*0f80*/  SEL R20, RZ, 0x1, P3 ;  /* 0x00000001ff147807 */ /* 0x000fe40001800000 */
[----:B------:R-:W-:Y:S02]  /*0f90*/  SEL R9, RZ, 0x1, P4 ;  /* 0x00000001ff097807 */ /* 0x000fe40002000000 */
[----:B------:R-:W-:Y:S01]  /*0fa0*/  PLOP3.LUT P3, PT, PT, PT, UP0, 0x80, 0x0 ;  /* 0x000000000000781c */ /* 0x000fe20003f6f008 */
[----:B--2---:R-:W-:Y:S01]  /*0fb0*/  IMAD.WIDE R18, R4, 0x4, R6 ;  /* 0x0000000404127825 */ /* 0x004fe200078e0206 */
[----:B------:R-:W-:-:S02]  /*0fc0*/  PLOP3.LUT P4, PT, PT, PT, UP0, 0x80, 0x0 ;  /* 0x000000000000781c */ /* 0x000fc40003f8f008 */
[----:B------:R-:W-:Y:S01]  /*0fd0*/  SEL R22, RZ, 0x1, P5 ;  /* 0x00000001ff167807 */ /* 0x000fe20002800000 */
[----:B------:R-:W-:Y:S01]  /*0fe0*/  IMAD.MOV.U32 R17, RZ, RZ, 0x7e9 ;  /* 0x000007e9ff117424 */ /* 0x000fe200078e00ff */
[----:B------:R-:W-:Y:S01]  /*0ff0*/  SEL R23, RZ, 0x1, P2 ;  /* 0x00000001ff177807 */ /* 0x000fe20001000000 */
[----:B---3--:R2:W-:Y:S01]  /*1000*/  @!P6 STG.E desc[UR6][R18.64], R25 ;  /* 0x000000191200e986 */ /* 0x0085e2000c101906 */
[----:B------:R-:W-:Y:S02]  /*1010*/  FSETP.GTU.AND P2, PT, R21, RZ, PT ;  /* 0x000000ff1500720b */ /* 0x000fe40003f4c000 */
[----:B------:R-:W-:Y:S01]  /*1020*/  PRMT R22, R9, 0x3340, R22 ;  /* 0x0000334009167816 */ /* 0x000fe20000000016 */
[----:B------:R-:W-:Y:S01]  /*1030*/  IMAD.WIDE R8, R8, 0x4, R6 ;  /* 0x0000000408087825 */ /* 0x000fe200078e0206 */
[----:B------:R-:W-:Y:S02]  /*1040*/  SEL R29, RZ, 0x1, P0 ;  /* 0x00000001ff1d7807 */ /* 0x000fe40000000000 */
[----:B------:R-:W-:Y:S01]  /*1050*/  PLOP3.LUT P5, PT, PT, PT, UP0, 0x80, 0x0 ;  /* 0x000000000000781c */ /* 0x000fe20003faf008 */
[----:B------:R-:W-:-:S02]  /*1060*/  IMAD R17, R24, R17, UR8 ;  /* 0x0000000818117e24 */ /* 0x000fc4000f8e0211 */
[----:B--2---:R-:W-:Y:S01]  /*1070*/  IMAD.WIDE R18, R2, 0x4, R6 ;  /* 0x0000000402127825 */ /* 0x004fe200078e0206 */
[----:B------:R-:W-:Y:S02]  /*1080*/  SEL R21, RZ, 0x1, P2 ;  /* 0x00000001ff157807 */ /* 0x000fe40001000000 */
[----:B------:R-:W-:Y:S01]  /*1090*/  PLOP3.LUT P0, PT, PT, PT, UP0, 0x80, 0x0 ;  /* 0x000000000000781c */ /* 0x000fe20003f0f008 */
[----:B------:R-:W-:Y:S01]  /*10a0*/  IMAD.MOV.U32 R28, RZ, RZ, 0x7e9 ;  /* 0x000007e9ff1c7424 */ /* 0x000fe200078e00ff */
[----:B------:R-:W-:Y:S01]  /*10b0*/  SEL R24, RZ, 0x1, P1 ;  /* 0x00000001ff187807 */ /* 0x000fe20000800000 */
[----:B----4-:R2:W-:Y:S01]  /*10c0*/  @!P3 STG.E desc[UR6][R18.64], R16 ;  /* 0x000000101200b986 */ /* 0x0105e2000c101906 */
[----:B------:R-:W-:Y:S02]  /*10d0*/  PLOP3.LUT P2, PT, PT, PT, UP0, 0x80, 0x0 ;  /* 0x000000000000781c */ /* 0x000fe40003f4f008 */
[----:B------:R-:W-:Y:S01]  /*10e0*/  PLOP3.LUT P1, PT, PT, PT, UP0, 0x80, 0x0 ;  /* 0x000000000000781c */ /* 0x000fe20003f2f008 */
[----:B-----5:R2:W-:Y:S01]  /*10f0*/  @!P4 STG.E desc[UR6][R8.64], R15 ;  /* 0x0000000f0800c986 */ /* 0x0205e2000c101906 */
[----:B------:R-:W-:Y:S01]  /*1100*/  PLOP3.LUT P4, PT, PT, PT, UP0, 0x40, 0x0 ;  /* 0x000000000000781c */ /* 0x000fe20003f8e808 */
[----:B------:R-:W-:Y:S01]  /*1110*/  IMAD R3, R3, R28, UR8 ;  /* 0x0000000803037e24 */ /* 0x000fe2000f8e021c */
[----:B------:R-:W-:Y:S01]  /*1120*/  PRMT R4, R21, 0x3340, R20 ;  /* 0x0000334015047816 */ /* 0x000fe20000000014 */
[----:B------:R-:W-:Y:S01]  /*1130*/  IMAD.WIDE R20, R10, 0x4, R6 ;  /* 0x000000040a147825 */ /* 0x000fe200078e0206 */
[----:B------:R-:W-:-:S03]  /*1140*/  PRMT R23, R26, 0x3340, R23 ;  /* 0x000033401a177816 */ /* 0x000fc60000000017 */
[----:B------:R-:W-:Y:S01]  /*1150*/  IMAD.WIDE R10, R11, 0x4, R6 ;  /* 0x000000040b0a7825 */ /* 0x000fe200078e0206 */
[----:B------:R-:W-:-:S03]  /*1160*/  IADD3 R26, P3, R0, UR4, RZ ;  /* 0x00000004001a7c10 */ /* 0x000fc6000ff7e0ff */
[--C-:B------:R-:W-:Y:S01]  /*1170*/  IMAD.WIDE R2, R3, 0x4, R6.reuse ;  /* 0x0000000403027825 */ /* 0x100fe200078e0206 */
[----:B-1----:R2:W-:Y:S03]  /*1180*/  @!P5 STG.E desc[UR6][R20.64], R14 ;  /* 0x0000000e1400d986 */ /* 0x0025e6000c101906 */
[----:B------:R-:W-:Y:S01]  /*1190*/  IMAD.WIDE R6, R17, 0x4, R6 ;  /* 0x0000000411067825 */ /* 0x000fe200078e0206 */
[----:B------:R2:W-:Y:S01]  /*11a0*/  @!P0 STG.E desc[UR6][R10.64], R13 ;  /* 0x0000000d0a008986 */ /* 0x0005e2000c101906 */
[----:B------:R-:W-:Y:S02]  /*11b0*/  PRMT R24, R29, 0x3340, R24 ;  /* 0x000033401d187816 */ /* 0x000fe40000000018 */
[----:B------:R-:W-:Y:S01]  /*11c0*/  LEA.HI.X.SX32 R27, R0, UR5, 0x1, P3 ;  /* 0x00000005001b7c11 */ /* 0x000fe200098f0eff */
[----:B------:R2:W-:Y:S01]  /*11d0*/  @!P2 STG.E desc[UR6][R2.64], R12 ;  /* 0x0000000c0200a986 */ /* 0x0005e2000c101906 */
[----:B------:R-:W-:-:S03]  /*11e0*/  PRMT R22, R22, 0x5410, R23 ;  /* 0x0000541016167816 */ /* 0x000fc60000000017 */
[----:B0-----:R2:W-:Y:S01]  /*11f0*/  @!P1 STG.E desc[UR6][R6.64], R5 ;  /* 0x0000000506009986 */ /* 0x0015e2000c101906 */
[----:B------:R-:W-:Y:S01]  /*1200*/  PRMT R23, R24, 0x5410, R4 ;  /* 0x0000541018177816 */ /* 0x000fe20000000004 */
[----:B------:R-:W-:Y:S06]  /*1210*/  @!P4 EXIT ;  /* 0x000000000000c94d */ /* 0x000fec0003800000 */
[----:B------:R-:W-:Y:S01]  /*1220*/  STG.E.64 desc[UR6][R26.64], R22 ;  /* 0x000000161a007986 */ /* 0x000fe2000c101b06 */
[----:B------:R-:W-:Y:S05]  /*1230*/  EXIT ;  /* 0x000000000000794d */ /* 0x000fea0003800000 */
.L_x_0:
[----:B------:R-:W-:-:S00]  /*1240*/  BRA `(.L_x_0) ;  /* 0xfffffffc00fc7947 */ /* 0x000fc0000383ffff */
[----:B------:R-:W-:-:S00]  /*1250*/  NOP ;  /* 0x0000000000007918 */ /* 0x000fc00000000000 */
        /* <DEDUP_REMOVED lines=10> */
.L_x_1:


//--------------------- .nv.global.init           --------------------------
	.section	.nv.global.init,"aw",@progbits
.nv.global.init:
	.type		_$_str,@object
	.size		_$_str,(_$_str_$_2 - _$_str)
_$_str:
        /*0000*/ 	.byte	0x5f, 0x5f, 0x43, 0x55, 0x44, 0x41, 0x5f, 0x46, 0x54, 0x5a, 0x00
	.type		_$_str_$_2,@object
	.size		_$_str_$_2,(.L_1 - _$_str_$_2)
_$_str_$_2:
        /*000b*/ 	.byte	0x5f, 0x5f, 0x43, 0x55, 0x44, 0x41, 0x5f, 0x50, 0x52, 0x45, 0x43, 0x5f, 0x53, 0x51, 0x52, 0x54
        /*001b*/ 	.byte	0x00
.L_1:


//--------------------- .nv.shared.triton_poi_fused__native_batch_norm_legit_no_training_relu_threshold_backward_4 --------------------------
	.section	.nv.shared.triton_poi_fused__native_batch_norm_legit_no_training_relu_threshold_backward_4,"aw",@nobits
	.sectionflags	@""
	.align	16
	.zero		1024


//--------------------- .nv.constant0.triton_poi_fused__native_batch_norm_legit_no_training_relu_threshold_backward_4 --------------------------
	.section	.nv.constant0.triton_poi_fused__native_batch_norm_legit_no_training_relu_threshold_backward_4,"a",@progbits
	.sectionflags	@""
	.align	4
.nv.constant0.triton_poi_fused__native_batch_norm_legit_no_training_relu_threshold_backward_4:
	.zero		592
